	.headerflags	@"EF_CUDA_TEXMODE_UNIFIED EF_CUDA_64BIT_ADDRESS EF_CUDA_ACCELERATORS EF_CUDA_SM90 EF_CUDA_VIRTUAL_SM(EF_CUDA_SM90)"
	.elftype	@"ET_EXEC"


//--------------------- .nv.info                  --------------------------
	.section	.nv.info,"",@"SHT_CUDA_INFO"
	.align	4


	//----- nvinfo : EIATTR_REGCOUNT
	.align		4
        /*0000*/ 	.byte	0x04, 0x2f
        /*0002*/ 	.short	(.L_1 - .L_0)
	.align		4
.L_0:
        /*0004*/ 	.word	index@(triton_mm)
        /*0008*/ 	.word	0x0000003a


	//----- nvinfo : EIATTR_MIN_STACK_SIZE
	.align		4
.L_1:
        /*000c*/ 	.byte	0x04, 0x12
        /*000e*/ 	.short	(.L_3 - .L_2)
	.align		4
.L_2:
        /*0010*/ 	.word	index@(triton_mm)
        /*0014*/ 	.word	0x00000000


	//----- nvinfo : EIATTR_FRAME_SIZE
	.align		4
.L_3:
        /*0018*/ 	.byte	0x04, 0x11
        /*001a*/ 	.short	(.L_5 - .L_4)
	.align		4
.L_4:
        /*001c*/ 	.word	index@(triton_mm)
        /*0020*/ 	.word	0x00000000


	//----- nvinfo : EIATTR_MIN_STACK_SIZE
	.align		4
.L_5:
        /*0024*/ 	.byte	0x04, 0x12
        /*0026*/ 	.short	(.L_7 - .L_6)
	.align		4
.L_6:
        /*0028*/ 	.word	index@(triton_mm)
        /*002c*/ 	.word	0x00000000
.L_7:


//--------------------- .nv.info.triton_mm        --------------------------
	.section	.nv.info.triton_mm,"",@"SHT_CUDA_INFO"
	.sectionflags	@""
	.align	4


	//----- nvinfo : EIATTR_CUDA_API_VERSION
	.align		4
        /*0000*/ 	.byte	0x04, 0x37
        /*0002*/ 	.short	(.L_9 - .L_8)
.L_8:
        /*0004*/ 	.word	0x0000007c


	//----- nvinfo : EIATTR_KPARAM_INFO
	.align		4
.L_9:
        /*0008*/ 	.byte	0x04, 0x17
        /*000a*/ 	.short	(.L_11 - .L_10)
.L_10:
        /*000c*/ 	.word	0x00000000
        /*0010*/ 	.short	0x0003
        /*0012*/ 	.short	0x0018
        /*0014*/ 	.byte	0x00, 0xf0, 0x11, 0x00


	//----- nvinfo : EIATTR_KPARAM_INFO
	.align		4
.L_11:
        /*0018*/ 	.byte	0x04, 0x17
        /*001a*/ 	.short	(.L_13 - .L_12)
.L_12:
        /*001c*/ 	.word	0x00000000
        /*0020*/ 	.short	0x0002
        /*0022*/ 	.short	0x0010
        /*0024*/ 	.byte	0x00, 0xf0, 0x21, 0x00


	//----- nvinfo : EIATTR_KPARAM_INFO
	.align		4
.L_13:
        /*0028*/ 	.byte	0x04, 0x17
        /*002a*/ 	.short	(.L_15 - .L_14)
.L_14:
        /*002c*/ 	.word	0x00000000
        /*0030*/ 	.short	0x0001
        /*0032*/ 	.short	0x0008
        /*0034*/ 	.byte	0x00, 0xf0, 0x21, 0x00


	//----- nvinfo : EIATTR_KPARAM_INFO
	.align		4
.L_15:
        /*0038*/ 	.byte	0x04, 0x17
        /*003a*/ 	.short	(.L_17 - .L_16)
.L_16:
        /*003c*/ 	.word	0x00000000
        /*0040*/ 	.short	0x0000
        /*0042*/ 	.short	0x0000
        /*0044*/ 	.byte	0x00, 0xf0, 0x21, 0x00


	//----- nvinfo : EIATTR_SPARSE_MMA_MASK
	.align		4
.L_17:
        /*0048*/ 	.byte	0x03, 0x50
        /*004a*/ 	.short	0x0000


	//----- nvinfo : EIATTR_MAXREG_COUNT
	.align		4
        /*004c*/ 	.byte	0x03, 0x1b
        /*004e*/ 	.short	0x00ff


	//----- nvinfo : EIATTR_COOP_GROUP_MASK_REGIDS
	.align		4
        /*0050*/ 	.byte	0x04, 0x29
        /*0052*/ 	.short	(.L_19 - .L_18)


	//   ....[0]....
.L_18:
        /*0054*/ 	.word	0xffffffff


	//----- nvinfo : EIATTR_COOP_GROUP_INSTR_OFFSETS
	.align		4
.L_19:
        /*0058*/ 	.byte	0x04, 0x28
        /*005a*/ 	.short	(.L_21 - .L_20)


	//   ....[0]....
.L_20:
        /*005c*/ 	.word	0x00000a90


	//----- nvinfo : EIATTR_EXIT_INSTR_OFFSETS
	.align		4
.L_21:
        /*0060*/ 	.byte	0x04, 0x1c
        /*0062*/ 	.short	(.L_23 - .L_22)


	//   ....[0]....
.L_22:
        /*0064*/ 	.word	0x00000050


	//   ....[1]....
        /*0068*/ 	.word	0x00001240


	//   ....[2]....
        /*006c*/ 	.word	0x00001290


	//----- nvinfo : EIATTR_MAX_THREADS
	.align		4
.L_23:
        /*0070*/ 	.byte	0x04, 0x05
        /*0072*/ 	.short	(.L_25 - .L_24)
.L_24:
        /*0074*/ 	.word	0x00000080
        /*0078*/ 	.word	0x00000001
        /*007c*/ 	.word	0x00000001


	//----- nvinfo : EIATTR_CBANK_PARAM_SIZE
	.align		4
.L_25:
        /*0080*/ 	.byte	0x03, 0x19
        /*0082*/ 	.short	0x001c


	//----- nvinfo : EIATTR_PARAM_CBANK
	.align		4
        /*0084*/ 	.byte	0x04, 0x0a
        /*0086*/ 	.short	(.L_27 - .L_26)
	.align		4
.L_26:
        /*0088*/ 	.word	index@(.nv.constant0.triton_mm)
        /*008c*/ 	.short	0x0210
        /*008e*/ 	.short	0x001c


	//----- nvinfo : EIATTR_SW_WAR
	.align		4
.L_27:
        /*0090*/ 	.byte	0x04, 0x36
        /*0092*/ 	.short	(.L_29 - .L_28)
.L_28:
        /*0094*/ 	.word	0x00000008
.L_29:


//--------------------- .nv.callgraph             --------------------------
	.section	.nv.callgraph,"",@"SHT_CUDA_CALLGRAPH"
	.align	4
	.sectionentsize	8
	.align		4
        /*0000*/ 	.word	0x00000000
	.align		4
        /*0004*/ 	.word	0xffffffff
	.align		4
        /*0008*/ 	.word	0x00000000
	.align		4
        /*000c*/ 	.word	0xfffffffe
	.align		4
        /*0010*/ 	.word	0x00000000
	.align		4
        /*0014*/ 	.word	0xfffffffd
	.align		4
        /*0018*/ 	.word	0x00000000
	.align		4
        /*001c*/ 	.word	0xfffffffc


//--------------------- .text.triton_mm           --------------------------
	.section	.text.triton_mm,"ax",@progbits
	.sectionflags	@"SHF_BARRIERS=1"
	.align	128
        .global         triton_mm
        .type           triton_mm,@function
        .size           triton_mm,(.L_x_2 - triton_mm)
        .other          triton_mm,@"STO_CUDA_ENTRY STV_DEFAULT"
triton_mm:
.text.triton_mm:
[----:B------:R-:W1:Y:S02]  /*0000*/  LDC R1, c[0x0][0x28] ;  /* 0x00000a00ff017b82 */ /* 0x000e640000000800 */
[----:B------:R-:W2:Y:S01]  /*0010*/  LDC R7, c[0x0][0x228] ;  /* 0x00008a00ff077b82 */ /* 0x000ea20000000800 */
[----:B------:R-:W-:-:S04]  /*0020*/  IMAD.MOV.U32 R0, RZ, RZ, 0xc00 ;  /* 0x00000c00ff007424 */ /* 0x000fc800078e00ff */
[----:B--2---:R-:W-:-:S05]  /*0030*/  IMAD R0, R7, R0, 0xc00000 ;  /* 0x00c0000007007424 */ /* 0x004fca00078e0200 */
[----:B------:R-:W-:-:S13]  /*0040*/  ISETP.NE.AND P0, PT, R0, RZ, PT ;  /* 0x000000ff0000720c */ /* 0x000fda0003f05270 */
[----:B------:R-:W-:Y:S05]  /*0050*/  @!P0 EXIT ;  /* 0x000000000000894d */ /* 0x000fea0003800000 */
[----:B------:R-:W2:Y:S01]  /*0060*/  S2R R10, SR_CTAID.X ;  /* 0x00000000000a7919 */ /* 0x000ea20000002500 */
[C---:B------:R-:W-:Y:S01]  /*0070*/  VIADD R0, R7.reuse, 0x103f ;  /* 0x0000103f07007836 */ /* 0x040fe20000000000 */
[----:B------:R-:W3:Y:S01]  /*0080*/  S2UR UR5, SR_CgaCtaId ;  /* 0x00000000000579c3 */ /* 0x000ee20000008800 */
[----:B------:R-:W-:Y:S01]  /*0090*/  VIADD R7, R7, 0x1000 ;  /* 0x0000100007077836 */ /* 0x000fe20000000000 */
[----:B------:R-:W-:Y:S01]  /*00a0*/  UMOV UR4, 0x400 ;  /* 0x0000040000047882 */ /* 0x000fe20000000000 */
[----:B------:R-:W-:Y:S01]  /*00b0*/  ULDC.64 UR16, c[0x0][0x208] ;  /* 0x0000820000107ab9 */ /* 0x000fe20000000a00 */
[----:B------:R-:W-:Y:S02]  /*00c0*/  SHF.R.S32.HI R3, RZ, 0x1f, R0 ;  /* 0x0000001fff037819 */ /* 0x000fe40000011400 */
[----:B------:R-:W-:Y:S02]  /*00d0*/  CS2R R24, SRZ ;  /* 0x0000000000187805 */ /* 0x000fe4000001ff00 */
[----:B------:R-:W-:-:S02]  /*00e0*/  IABS R12, R7 ;  /* 0x00000007000c7213 */ /* 0x000fc40000000000 */
[----:B------:R-:W-:Y:S02]  /*00f0*/  CS2R R26, SRZ ;  /* 0x00000000001a7805 */ /* 0x000fe4000001ff00 */
[----:B------:R-:W-:Y:S02]  /*0100*/  LEA.HI R3, R3, R0, RZ, 0x6 ;  /* 0x0000000003037211 */ /* 0x000fe400078f30ff */
[----:B------:R-:W-:Y:S02]  /*0110*/  CS2R R28, SRZ ;  /* 0x00000000001c7805 */ /* 0x000fe4000001ff00 */
[----:B------:R-:W-:Y:S02]  /*0120*/  CS2R R30, SRZ ;  /* 0x00000000001e7805 */ /* 0x000fe4000001ff00 */
[----:B------:R-:W-:Y:S02]  /*0130*/  CS2R R36, SRZ ;  /* 0x0000000000247805 */ /* 0x000fe4000001ff00 */
[----:B------:R-:W-:-:S02]  /*0140*/  CS2R R38, SRZ ;  /* 0x0000000000267805 */ /* 0x000fc4000001ff00 */
[----:B------:R-:W-:Y:S02]  /*0150*/  CS2R R40, SRZ ;  /* 0x0000000000287805 */ /* 0x000fe4000001ff00 */
[----:B------:R-:W-:Y:S02]  /*0160*/  CS2R R42, SRZ ;  /* 0x00000000002a7805 */ /* 0x000fe4000001ff00 */
[----:B------:R-:W-:Y:S02]  /*0170*/  CS2R R44, SRZ ;  /* 0x00000000002c7805 */ /* 0x000fe4000001ff00 */
[----:B------:R-:W-:Y:S02]  /*0180*/  CS2R R46, SRZ ;  /* 0x00000000002e7805 */ /* 0x000fe4000001ff00 */
[----:B------:R-:W-:Y:S02]  /*0190*/  CS2R R48, SRZ ;  /* 0x0000000000307805 */ /* 0x000fe4000001ff00 */
[----:B------:R-:W-:-:S02]  /*01a0*/  CS2R R50, SRZ ;  /* 0x0000000000327805 */ /* 0x000fc4000001ff00 */
[----:B------:R-:W-:Y:S02]  /*01b0*/  CS2R R52, SRZ ;  /* 0x0000000000347805 */ /* 0x000fe4000001ff00 */
[----:B------:R-:W-:Y:S01]  /*01c0*/  CS2R R54, SRZ ;  /* 0x0000000000367805 */ /* 0x000fe2000001ff00 */
[----:B------:R-:W-:Y:S01]  /*01d0*/  UMOV UR14, 0xffffffff ;  /* 0xffffffff000e7882 */ /* 0x000fe20000000000 */
[----:B---3--:R-:W-:-:S03]  /*01e0*/  UPRMT UR5, UR5, 0x654, UR4 ;  /* 0x0000065405057896 */ /* 0x008fc60008000004 */
[----:B------:R-:W-:Y:S01]  /*01f0*/  UMOV UR4, URZ ;  /* 0x0000003f00047c82 */ /* 0x000fe20008000000 */
[C---:B--2---:R-:W-:Y:S01]  /*0200*/  IMAD.HI R2, R10.reuse, 0x2aaaaaab, RZ ;  /* 0x2aaaaaab0a027827 */ /* 0x044fe200078e02ff */
[----:B------:R-:W-:Y:S02]  /*0210*/  IABS R11, R10 ;  /* 0x0000000a000b7213 */ /* 0x000fe40000000000 */
[----:B------:R-:W-:Y:S02]  /*0220*/  ISETP.GE.AND P1, PT, R10, RZ, PT ;  /* 0x000000ff0a00720c */ /* 0x000fe40003f26270 */
[----:B------:R-:W-:-:S04]  /*0230*/  SHF.R.U32.HI R5, RZ, 0x1f, R2 ;  /* 0x0000001fff057819 */ /* 0x000fc80000011602 */
[----:B------:R-:W-:-:S05]  /*0240*/  LEA.HI.SX32 R5, R2, R5, 0x1a ;  /* 0x0000000502057211 */ /* 0x000fca00078fd2ff */
[C---:B------:R-:W-:Y:S02]  /*0250*/  IMAD.SHL.U32 R0, R5.reuse, 0x8, RZ ;  /* 0x0000000805007824 */ /* 0x040fe400078e00ff */
[----:B------:R-:W-:-:S03]  /*0260*/  IMAD R13, R5, -0x180, R10 ;  /* 0xfffffe80050d7824 */ /* 0x000fc600078e020a */
[----:B------:R-:W-:Y:S02]  /*0270*/  LEA.HI.SX32 R3, R3, -R0, 0x1a ;  /* 0x8000000003037211 */ /* 0x000fe400078fd2ff */
[----:B------:R-:W-:Y:S02]  /*0280*/  IABS R5, R13 ;  /* 0x0000000d00057213 */ /* 0x000fe40000000000 */
[----:B------:R-:W-:-:S04]  /*0290*/  VIMNMX R4, R3, 0x8, PT ;  /* 0x0000000803047848 */ /* 0x000fc80003fe0100 */
[----:B------:R-:W-:-:S04]  /*02a0*/  IABS R15, R4 ;  /* 0x00000004000f7213 */ /* 0x000fc80000000000 */
[----:B------:R-:W2:Y:S08]  /*02b0*/  I2F.RP R6, R15 ;  /* 0x0000000f00067306 */ /* 0x000eb00000209400 */
[----:B--2---:R-:W2:Y:S02]  /*02c0*/  MUFU.RCP R6, R6 ;  /* 0x0000000600067308 */ /* 0x004ea40000001000 */
[----:B--2---:R-:W-:-:S06]  /*02d0*/  VIADD R2, R6, 0xffffffe ;  /* 0x0ffffffe06027836 */ /* 0x004fcc0000000000 */
[----:B------:R2:W3:Y:S02]  /*02e0*/  F2I.FTZ.U32.TRUNC.NTZ R3, R2 ;  /* 0x0000000200037305 */ /* 0x0004e4000021f000 */
[----:B--2---:R-:W-:Y:S02]  /*02f0*/  IMAD.MOV.U32 R2, RZ, RZ, RZ ;  /* 0x000000ffff027224 */ /* 0x004fe400078e00ff */
[----:B---3--:R-:W-:-:S04]  /*0300*/  IMAD.MOV R8, RZ, RZ, -R3 ;  /* 0x000000ffff087224 */ /* 0x008fc800078e0a03 */
[----:B------:R-:W-:Y:S01]  /*0310*/  IMAD R9, R8, R15, RZ ;  /* 0x0000000f08097224 */ /* 0x000fe200078e02ff */
[----:B------:R-:W-:-:S03]  /*0320*/  IABS R8, R4 ;  /* 0x0000000400087213 */ /* 0x000fc60000000000 */
[----:B------:R-:W-:Y:S02]  /*0330*/  IMAD.HI.U32 R6, R3, R9, R2 ;  /* 0x0000000903067227 */ /* 0x000fe400078e0002 */
[----:B------:R-:W2:Y:S02]  /*0340*/  S2R R9, SR_TID.X ;  /* 0x0000000000097919 */ /* 0x000ea40000002100 */
[----:B------:R-:W-:Y:S02]  /*0350*/  IMAD.MOV.U32 R3, RZ, RZ, R11 ;  /* 0x000000ffff037224 */ /* 0x000fe400078e000b */
[----:B------:R-:W-:Y:S02]  /*0360*/  IMAD.MOV R11, RZ, RZ, -R8 ;  /* 0x000000ffff0b7224 */ /* 0x000fe400078e0a08 */
[----:B------:R-:W-:Y:S01]  /*0370*/  IMAD.HI.U32 R2, R6, R3, RZ ;  /* 0x0000000306027227 */ /* 0x000fe200078e00ff */
[----:B------:R-:W3:Y:S03]  /*0380*/  I2F.RP R8, R12 ;  /* 0x0000000c00087306 */ /* 0x000ee60000209400 */
[----:B------:R-:W-:-:S02]  /*0390*/  IMAD R2, R2, R11, R3 ;  /* 0x0000000b02027224 */ /* 0x000fc400078e0203 */
[----:B------:R-:W-:-:S03]  /*03a0*/  IMAD.HI.U32 R6, R6, R5, RZ ;  /* 0x0000000506067227 */ /* 0x000fc600078e00ff */
[----:B------:R-:W-:Y:S01]  /*03b0*/  ISETP.GT.U32.AND P0, PT, R15, R2, PT ;  /* 0x000000020f00720c */ /* 0x000fe20003f04070 */
[----:B---3--:R-:W3:-:S12]  /*03c0*/  MUFU.RCP R8, R8 ;  /* 0x0000000800087308 */ /* 0x008ed80000001000 */
[----:B------:R-:W-:-:S05]  /*03d0*/  @!P0 IMAD.IADD R2, R2, 0x1, -R15 ;  /* 0x0000000102028824 */ /* 0x000fca00078e0a0f */
[----:B------:R-:W-:Y:S01]  /*03e0*/  ISETP.GT.U32.AND P0, PT, R15, R2, PT ;  /* 0x000000020f00720c */ /* 0x000fe20003f04070 */
[----:B---3--:R-:W-:Y:S02]  /*03f0*/  VIADD R3, R8, 0xffffffe ;  /* 0x0ffffffe08037836 */ /* 0x008fe40000000000 */
[----:B------:R-:W-:Y:S01]  /*0400*/  IMAD R8, R6, R11, R5 ;  /* 0x0000000b06087224 */ /* 0x000fe200078e0205 */
[----:B------:R-:W-:-:S03]  /*0410*/  LOP3.LUT R5, RZ, R4, RZ, 0x33, !PT ;  /* 0x00000004ff057212 */ /* 0x000fc600078e33ff */
[----:B------:R-:W3:Y:S01]  /*0420*/  F2I.FTZ.U32.TRUNC.NTZ R3, R3 ;  /* 0x0000000300037305 */ /* 0x000ee2000021f000 */
[----:B------:R-:W-:-:S05]  /*0430*/  ISETP.GT.U32.AND P3, PT, R15, R8, PT ;  /* 0x000000080f00720c */ /* 0x000fca0003f64070 */
[----:B------:R-:W-:Y:S01]  /*0440*/  @!P0 IMAD.IADD R2, R2, 0x1, -R15 ;  /* 0x0000000102028824 */ /* 0x000fe200078e0a0f */
[----:B------:R-:W-:Y:S02]  /*0450*/  ISETP.NE.AND P0, PT, R4, RZ, PT ;  /* 0x000000ff0400720c */ /* 0x000fe40003f05270 */
[----:B------:R-:W-:Y:S01]  /*0460*/  LOP3.LUT R4, R13, R4, RZ, 0x3c, !PT ;  /* 0x000000040d047212 */ /* 0x000fe200078e3cff */
[----:B------:R-:W-:-:S03]  /*0470*/  @!P1 IMAD.MOV R2, RZ, RZ, -R2 ;  /* 0x000000ffff029224 */ /* 0x000fc600078e0a02 */
[----:B------:R-:W-:Y:S02]  /*0480*/  ISETP.GE.AND P1, PT, R4, RZ, PT ;  /* 0x000000ff0400720c */ /* 0x000fe40003f26270 */
[----:B------:R-:W-:Y:S02]  /*0490*/  SEL R11, R5, R2, !P0 ;  /* 0x00000002050b7207 */ /* 0x000fe40004000000 */
[----:B--2---:R-:W-:Y:S01]  /*04a0*/  SHF.R.U32.HI R2, RZ, 0x2, R9 ;  /* 0x00000002ff027819 */ /* 0x004fe20000011609 */
[----:B---3--:R-:W-:Y:S02]  /*04b0*/  IMAD.MOV R17, RZ, RZ, -R3 ;  /* 0x000000ffff117224 */ /* 0x008fe400078e0a03 */
[----:B------:R-:W-:Y:S01]  /*04c0*/  IMAD.IADD R10, R0, 0x1, R11 ;  /* 0x00000001000a7824 */ /* 0x000fe200078e020b */
[----:B------:R-:W-:Y:S01]  /*04d0*/  SGXT.U32 R11, R2, 0x5 ;  /* 0x00000005020b781a */ /* 0x000fe20000000000 */
[----:B------:R-:W-:Y:S01]  /*04e0*/  IMAD R17, R17, R12, RZ ;  /* 0x0000000c11117224 */ /* 0x000fe200078e02ff */
[----:B------:R-:W-:Y:S01]  /*04f0*/  IABS R0, R7 ;  /* 0x0000000700007213 */ /* 0x000fe20000000000 */
[----:B------:R-:W-:-:S02]  /*0500*/  IMAD.SHL.U32 R10, R10, 0x40, RZ ;  /* 0x000000400a0a7824 */ /* 0x000fc400078e00ff */
[----:B------:R-:W-:Y:S02]  /*0510*/  IMAD.MOV.U32 R2, RZ, RZ, RZ ;  /* 0x000000ffff027224 */ /* 0x000fe400078e00ff */
[----:B------:R-:W-:Y:S01]  /*0520*/  @!P3 IMAD.IADD R8, R8, 0x1, -R15 ;  /* 0x000000010808b824 */ /* 0x000fe200078e0a0f */
[----:B------:R-:W-:Y:S01]  /*0530*/  LOP3.LUT R14, R10, R11, RZ, 0xfc, !PT ;  /* 0x0000000b0a0e7212 */ /* 0x000fe200078efcff */
[----:B------:R-:W-:Y:S01]  /*0540*/  IMAD.HI.U32 R2, R3, R17, R2 ;  /* 0x0000001103027227 */ /* 0x000fe200078e0002 */
[----:B------:R-:W-:Y:S02]  /*0550*/  LOP3.LUT R16, R10, 0x20, R11, 0xfe, !PT ;  /* 0x000000200a107812 */ /* 0x000fe400078efe0b */
[----:B------:R-:W-:Y:S01]  /*0560*/  IABS R13, R14 ;  /* 0x0000000e000d7213 */ /* 0x000fe20000000000 */
[----:B------:R-:W-:Y:S01]  /*0570*/  @!P3 VIADD R6, R6, 0x1 ;  /* 0x000000010606b836 */ /* 0x000fe20000000000 */
[----:B------:R-:W-:Y:S01]  /*0580*/  ISETP.GE.U32.AND P2, PT, R8, R15, PT ;  /* 0x0000000f0800720c */ /* 0x000fe20003f46070 */
[----:B------:R-:W-:Y:S01]  /*0590*/  IMAD.MOV R15, RZ, RZ, -R0 ;  /* 0x000000ffff0f7224 */ /* 0x000fe200078e0a00 */
[----:B------:R-:W-:Y:S01]  /*05a0*/  IABS R3, R16 ;  /* 0x0000001000037213 */ /* 0x000fe20000000000 */
[----:B------:R-:W-:Y:S01]  /*05b0*/  IMAD.HI.U32 R0, R2, R13, RZ ;  /* 0x0000000d02007227 */ /* 0x000fe200078e00ff */
[----:B------:R-:W-:-:S03]  /*05c0*/  LOP3.LUT R8, R11, 0x20, RZ, 0xfc, !PT ;  /* 0x000000200b087812 */ /* 0x000fc600078efcff */
[----:B------:R-:W-:-:S04]  /*05d0*/  IMAD.HI.U32 R2, R2, R3, RZ ;  /* 0x0000000302027227 */ /* 0x000fc800078e00ff */
[-C--:B------:R-:W-:Y:S02]  /*05e0*/  IMAD R13, R0, R15.reuse, R13 ;  /* 0x0000000f000d7224 */ /* 0x080fe400078e020d */
[----:B------:R-:W-:Y:S01]  /*05f0*/  IMAD R15, R2, R15, R3 ;  /* 0x0000000f020f7224 */ /* 0x000fe200078e0203 */
[----:B------:R-:W-:Y:S01]  /*0600*/  SHF.R.U32.HI R3, RZ, 0x3, R9 ;  /* 0x00000003ff037819 */ /* 0x000fe20000011609 */
[----:B------:R-:W-:Y:S01]  /*0610*/  @P2 VIADD R6, R6, 0x1 ;  /* 0x0000000106062836 */ /* 0x000fe20000000000 */
[C---:B------:R-:W-:Y:S01]  /*0620*/  ISETP.GT.U32.AND P2, PT, R12.reuse, R13, PT ;  /* 0x0000000d0c00720c */ /* 0x040fe20003f44070 */
[----:B------:R-:W-:Y:S01]  /*0630*/  IMAD.SHL.U32 R0, R9, 0x8, RZ ;  /* 0x0000000809007824 */ /* 0x000fe200078e00ff */
[----:B------:R-:W-:Y:S01]  /*0640*/  ISETP.GT.U32.AND P3, PT, R12, R15, PT ;  /* 0x0000000f0c00720c */ /* 0x000fe20003f64070 */
[----:B------:R-:W-:Y:S01]  /*0650*/  @!P1 IMAD.MOV R6, RZ, RZ, -R6 ;  /* 0x000000ffff069224 */ /* 0x000fe200078e0a06 */
[----:B------:R-:W-:Y:S02]  /*0660*/  SGXT.U32 R3, R3, 0x4 ;  /* 0x000000040303781a */ /* 0x000fe40000000000 */
[----:B------:R-:W-:-:S02]  /*0670*/  LOP3.LUT R2, R0, 0x18, R9, 0x48, !PT ;  /* 0x0000001800027812 */ /* 0x000fc400078e4809 */
[----:B------:R-:W-:Y:S02]  /*0680*/  SEL R5, R5, R6, !P0 ;  /* 0x0000000605057207 */ /* 0x000fe40004000000 */
[----:B------:R-:W-:Y:S01]  /*0690*/  LOP3.LUT R4, R10, R3, RZ, 0xfc, !PT ;  /* 0x000000030a047212 */ /* 0x000fe200078efcff */
[----:B------:R-:W-:Y:S01]  /*06a0*/  IMAD R8, R8, 0x20, R2 ;  /* 0x0000002008087824 */ /* 0x000fe200078e0202 */
[----:B------:R-:W-:Y:S01]  /*06b0*/  ISETP.GE.AND P1, PT, R14, RZ, PT ;  /* 0x000000ff0e00720c */ /* 0x000fe20003f26270 */
[--C-:B------:R-:W-:Y:S02]  /*06c0*/  @!P2 IMAD.IADD R13, R13, 0x1, -R12.reuse ;  /* 0x000000010d0da824 */ /* 0x100fe400078e0a0c */
[----:B------:R-:W-:Y:S01]  /*06d0*/  @!P3 IMAD.IADD R15, R15, 0x1, -R12 ;  /* 0x000000010f0fb824 */ /* 0x000fe200078e0a0c */
[----:B------:R-:W-:Y:S01]  /*06e0*/  ISETP.GE.AND P3, PT, R16, RZ, PT ;  /* 0x000000ff1000720c */ /* 0x000fe20003f66270 */
[----:B------:R-:W-:Y:S01]  /*06f0*/  IMAD.SHL.U32 R5, R5, 0x40, RZ ;  /* 0x0000004005057824 */ /* 0x000fe200078e00ff */
[C---:B------:R-:W-:Y:S01]  /*0700*/  ISETP.GT.U32.AND P0, PT, R12.reuse, R13, PT ;  /* 0x0000000d0c00720c */ /* 0x040fe20003f04070 */
[----:B------:R-:W-:Y:S01]  /*0710*/  IMAD R6, R11, 0x20, R2 ;  /* 0x000000200b067824 */ /* 0x000fe200078e0202 */
[----:B------:R-:W-:Y:S01]  /*0720*/  ISETP.GT.U32.AND P2, PT, R12, R15, PT ;  /* 0x0000000f0c00720c */ /* 0x000fe20003f44070 */
[----:B------:R-:W2:Y:S01]  /*0730*/  LDC.64 R2, c[0x0][0x218] ;  /* 0x00008600ff027b82 */ /* 0x000ea20000000a00 */
[----:B------:R-:W-:-:S02]  /*0740*/  LOP3.LUT R18, R5, R11, RZ, 0xfc, !PT ;  /* 0x0000000b05127212 */ /* 0x000fc400078efcff */
[----:B------:R-:W-:Y:S02]  /*0750*/  LOP3.LUT R20, R5, 0x20, R11, 0xfe, !PT ;  /* 0x0000002005147812 */ /* 0x000fe400078efe0b */
[----:B------:R-:W-:Y:S01]  /*0760*/  LEA R35, R8, UR5, 0x1 ;  /* 0x0000000508237c11 */ /* 0x000fe2000f8e08ff */
[----:B------:R-:W-:Y:S02]  /*0770*/  IMAD.HI R14, R18, 0x2aaaaaab, RZ ;  /* 0x2aaaaaab120e7827 */ /* 0x000fe400078e02ff */
[----:B------:R-:W3:Y:S02]  /*0780*/  LDC.64 R10, c[0x0][0x210] ;  /* 0x00008400ff0a7b82 */ /* 0x000ee40000000a00 */
[----:B------:R-:W-:Y:S01]  /*0790*/  IMAD.HI R16, R20, 0x2aaaaaab, RZ ;  /* 0x2aaaaaab14107827 */ /* 0x000fe200078e02ff */
[----:B------:R-:W-:-:S03]  /*07a0*/  SHF.R.U32.HI R17, RZ, 0x1f, R14 ;  /* 0x0000001fff117819 */ /* 0x000fc6000001160e */
[----:B------:R-:W-:Y:S01]  /*07b0*/  @!P0 IMAD.IADD R13, R13, 0x1, -R12 ;  /* 0x000000010d0d8824 */ /* 0x000fe200078e0a0c */
[----:B------:R-:W-:Y:S01]  /*07c0*/  SHF.R.U32.HI R19, RZ, 0x1f, R16 ;  /* 0x0000001fff137819 */ /* 0x000fe20000011610 */
[----:B------:R-:W-:Y:S01]  /*07d0*/  @!P2 IMAD.IADD R15, R15, 0x1, -R12 ;  /* 0x000000010f0fa824 */ /* 0x000fe200078e0a0c */
[----:B------:R-:W-:Y:S01]  /*07e0*/  LEA.HI R17, R14, R17, RZ, 0x17 ;  /* 0x000000110e117211 */ /* 0x000fe200078fb8ff */
[----:B------:R-:W-:Y:S01]  /*07f0*/  @!P1 IMAD.MOV R13, RZ, RZ, -R13 ;  /* 0x000000ffff0d9224 */ /* 0x000fe200078e0a0d */
[----:B------:R-:W-:Y:S01]  /*0800*/  LEA.HI R19, R16, R19, RZ, 0x17 ;  /* 0x0000001310137211 */ /* 0x000fe200078fb8ff */
[----:B------:R-:W-:Y:S01]  /*0810*/  @!P3 IMAD.MOV R15, RZ, RZ, -R15 ;  /* 0x000000ffff0fb224 */ /* 0x000fe200078e0a0f */
[----:B------:R-:W-:Y:S01]  /*0820*/  ISETP.NE.AND P0, PT, R7, RZ, PT ;  /* 0x000000ff0700720c */ /* 0x000fe20003f05270 */
[----:B------:R-:W-:Y:S01]  /*0830*/  IMAD R17, R17, -0xc00, R18 ;  /* 0xfffff40011117824 */ /* 0x000fe200078e0212 */
[----:B------:R-:W-:Y:S01]  /*0840*/  LOP3.LUT R14, RZ, R7, RZ, 0x33, !PT ;  /* 0x00000007ff0e7212 */ /* 0x000fe200078e33ff */
[----:B------:R-:W-:Y:S01]  /*0850*/  IMAD R19, R19, -0xc00, R20 ;  /* 0xfffff40013137824 */ /* 0x000fe200078e0214 */
[----:B------:R-:W-:Y:S01]  /*0860*/  LOP3.LUT R12, R0, 0x18, RZ, 0xc0, !PT ;  /* 0x00000018000c7812 */ /* 0x000fe200078ec0ff */
[----:B------:R-:W-:Y:S01]  /*0870*/  IMAD.MOV.U32 R20, RZ, RZ, RZ ;  /* 0x000000ffff147224 */ /* 0x000fe200078e00ff */
[----:B------:R-:W-:-:S02]  /*0880*/  SEL R13, R14, R13, !P0 ;  /* 0x0000000d0e0d7207 */ /* 0x000fc40004000000 */
[----:B------:R-:W-:Y:S01]  /*0890*/  SEL R15, R14, R15, !P0 ;  /* 0x0000000f0e0f7207 */ /* 0x000fe20004000000 */
[--C-:B------:R-:W-:Y:S02]  /*08a0*/  IMAD R17, R17, 0x3c00, R12.reuse ;  /* 0x00003c0011117824 */ /* 0x100fe400078e020c */
[--C-:B------:R-:W-:Y:S02]  /*08b0*/  IMAD R21, R19, 0x3c00, R12.reuse ;  /* 0x00003c0013157824 */ /* 0x100fe400078e020c */
[--C-:B------:R-:W-:Y:S02]  /*08c0*/  IMAD R13, R13, 0x3c00, R12.reuse ;  /* 0x00003c000d0d7824 */ /* 0x100fe400078e020c */
[----:B------:R-:W-:Y:S02]  /*08d0*/  IMAD R15, R15, 0x3c00, R12 ;  /* 0x00003c000f0f7824 */ /* 0x000fe400078e020c */
[----:B--2---:R-:W-:-:S04]  /*08e0*/  IMAD.WIDE R32, R17, 0x2, R2 ;  /* 0x0000000211207825 */ /* 0x004fc800078e0202 */
[----:B------:R-:W-:Y:S01]  /*08f0*/  IMAD.WIDE R2, R21, 0x2, R2 ;  /* 0x0000000215027825 */ /* 0x000fe200078e0202 */
[----:B------:R-:W-:Y:S02]  /*0900*/  LEA R21, R6, UR5, 0x1 ;  /* 0x0000000506157c11 */ /* 0x000fe4000f8e08ff */
[----:B------:R-:W-:Y:S01]  /*0910*/  IADD3 R12, P1, R32, 0x40, RZ ;  /* 0x00000040200c7810 */ /* 0x000fe20007f3e0ff */
[----:B---3--:R-:W-:-:S04]  /*0920*/  IMAD.WIDE R18, R13, 0x2, R10 ;  /* 0x000000020d127825 */ /* 0x008fc800078e020a */
[----:B------:R-:W-:Y:S01]  /*0930*/  IMAD.WIDE R22, R15, 0x2, R10 ;  /* 0x000000020f167825 */ /* 0x000fe200078e020a */
[----:B------:R-:W-:Y:S01]  /*0940*/  @!PT LDS RZ, [RZ] ;  /* 0x00000000fffff984 */ /* 0x000fe20000000800 */
[----:B------:R-:W-:Y:S01]  /*0950*/  @!PT LDS RZ, [RZ] ;  /* 0x00000000fffff984 */ /* 0x000fe20000000800 */
[----:B------:R-:W-:Y:S01]  /*0960*/  @!PT LDS RZ, [RZ] ;  /* 0x00000000fffff984 */ /* 0x000fe20000000800 */
[----:B------:R2:W-:Y:S01]  /*0970*/  LDGSTS.E.BYPASS.128 [R21], desc[UR16][R18.64] ;  /* 0x0000000012157fae */ /* 0x0005e2000b901c50 */
[----:B------:R-:W-:Y:S02]  /*0980*/  IADD3 R10, P2, R18, 0x40, RZ ;  /* 0x00000040120a7810 */ /* 0x000fe40007f5e0ff */
[----:B------:R-:W-:Y:S01]  /*0990*/  IMAD.X R13, RZ, RZ, R33, P1 ;  /* 0x000000ffff0d7224 */ /* 0x000fe200008e0621 */
[----:B------:R3:W-:Y:S01]  /*09a0*/  LDGSTS.E.BYPASS.128 [R35], desc[UR16][R22.64] ;  /* 0x0000000016237fae */ /* 0x0007e2000b901c50 */
[----:B------:R-:W-:Y:S01]  /*09b0*/  IADD3 R11, P0, R22, 0x40, RZ ;  /* 0x00000040160b7810 */ /* 0x000fe20007f1e0ff */
[----:B------:R-:W-:Y:S02]  /*09c0*/  IMAD.X R17, RZ, RZ, R19, P2 ;  /* 0x000000ffff117224 */ /* 0x000fe400010e0613 */
[----:B------:R-:W0:Y:S02]  /*09d0*/  LDGDEPBAR ;  /* 0x00000000000079af */ /* 0x000e240000000000 */
[----:B------:R-:W-:Y:S01]  /*09e0*/  IMAD.X R14, RZ, RZ, R23, P0 ;  /* 0x000000ffff0e7224 */ /* 0x000fe200000e0617 */
[----:B------:R-:W-:Y:S01]  /*09f0*/  IADD3 R15, P0, R2, 0x40, RZ ;  /* 0x00000040020f7810 */ /* 0x000fe20007f1e0ff */
[----:B------:R4:W-:Y:S01]  /*0a00*/  LDGSTS.E.BYPASS.128 [R21+0x2000], desc[UR16][R32.64] ;  /* 0x0200000020157fae */ /* 0x0009e2000b901c50 */
[----:B--2---:R-:W-:-:S02]  /*0a10*/  SHF.R.U32.HI R19, RZ, 0x5, R9 ;  /* 0x00000005ff137819 */ /* 0x004fc40000011609 */
[----:B------:R-:W-:Y:S01]  /*0a20*/  SHF.R.U32.HI R18, RZ, 0x3, R9 ;  /* 0x00000003ff127819 */ /* 0x000fe20000011609 */
[----:B------:R2:W-:Y:S01]  /*0a30*/  LDGSTS.E.BYPASS.128 [R35+0x2000], desc[UR16][R2.64] ;  /* 0x0200000002237fae */ /* 0x0005e2000b901c50 */
[----:B------:R-:W-:Y:S01]  /*0a40*/  IMAD.X R16, RZ, RZ, R3, P0 ;  /* 0x000000ffff107224 */ /* 0x000fe200000e0603 */
[----:B---3--:R-:W-:Y:S02]  /*0a50*/  LOP3.LUT R22, R19, 0x7fffffc, RZ, 0xc0, !PT ;  /* 0x07fffffc13167812 */ /* 0x008fe400078ec0ff */
[----:B------:R-:W0:Y:S01]  /*0a60*/  LDGDEPBAR ;  /* 0x00000000000079af */ /* 0x000e220000000000 */
[----:B----4-:R-:W-:Y:S02]  /*0a70*/  CS2R R32, SRZ ;  /* 0x0000000000207805 */ /* 0x010fe4000001ff00 */
[----:B--2---:R-:W-:-:S07]  /*0a80*/  CS2R R34, SRZ ;  /* 0x0000000000227805 */ /* 0x004fce000001ff00 */
.L_x_0:
[----:B--2---:R-:W2:Y:S01]  /*0a90*/  SHFL.IDX PT, R2, R22, RZ, 0x1f ;  /* 0x00001fff16027589 */ /* 0x004ea200000e0000 */
[----:B------:R-:W-:Y:S01]  /*0aa0*/  UIADD3 UR14, UR14, 0x1, URZ ;  /* 0x000000010e0e7890 */ /* 0x000fe2000fffe03f */
[----:B------:R-:W-:-:S04]  /*0ab0*/  DEPBAR.LE SB0, 0x0 ;  /* 0x000080000000791a */ /* 0x000fc80000000000 */
[----:B------:R-:W-:Y:S01]  /*0ac0*/  UISETP.GE.AND UP0, UPT, UR14, 0x2, UPT ;  /* 0x000000020e00788c */ /* 0x000fe2000bf06270 */
[----:B------:R-:W-:Y:S01]  /*0ad0*/  BAR.SYNC.DEFER_BLOCKING 0x0 ;  /* 0x0000000000007b1d */ /* 0x000fe20000010000 */
[----:B------:R-:W-:Y:S01]  /*0ae0*/  UIADD3 UR4, UR4, 0x1, URZ ;  /* 0x0000000104047890 */ /* 0x000fe2000fffe03f */
[C---:B------:R-:W-:Y:S01]  /*0af0*/  ISETP.GE.U32.AND P0, PT, R20.reuse, 0x3be0, PT ;  /* 0x00003be01400780c */ /* 0x040fe20003f06070 */
[----:B------:R-:W-:Y:S01]  /*0b00*/  USEL UR14, UR14, URZ, !UP0 ;  /* 0x0000003f0e0e7287 */ /* 0x000fe2000c000000 */
[----:B------:R-:W-:Y:S02]  /*0b10*/  IMAD.MOV.U32 R3, RZ, RZ, R17 ;  /* 0x000000ffff037224 */ /* 0x000fe400078e0011 */
[----:B------:R-:W-:Y:S01]  /*0b20*/  UMOV UR11, 0x80000020 ;  /* 0x80000020000b7882 */ /* 0x000fe20000000000 */
[----:B------:R-:W-:Y:S01]  /*0b30*/  VIADD R20, R20, 0x20 ;  /* 0x0000002014147836 */ /* 0x000fe20000000000 */
[----:B--2---:R-:W-:Y:S01]  /*0b40*/  R2UR UR6, R2 ;  /* 0x00000000020672ca */ /* 0x004fe200000e0000 */
[----:B------:R-:W-:Y:S01]  /*0b50*/  IMAD.MOV.U32 R2, RZ, RZ, R10 ;  /* 0x000000ffff027224 */ /* 0x000fe200078e000a */
[----:B------:R-:W-:Y:S01]  /*0b60*/  IADD3 R10, P4, R10, 0x40, RZ ;  /* 0x000000400a0a7810 */ /* 0x000fe20007f9e0ff */
[----:B------:R-:W-:-:S04]  /*0b70*/  WARPGROUP.ARRIVE ;  /* 0x00000000000079c5 */ /* 0x000fc80000000000 */
[----:B------:R-:W-:-:S06]  /*0b80*/  IMAD.X R17, RZ, RZ, R17, P4 ;  /* 0x000000ffff117224 */ /* 0x000fcc00020e0611 */
[----:B------:R-:W-:Y:S02]  /*0b90*/  USHF.L.U32 UR7, UR6, 0x6, URZ ;  /* 0x0000000606077899 */ /* 0x000fe4000800063f */
[----:B------:R-:W-:Y:S02]  /*0ba0*/  ULEA UR6, UR14, UR5, 0xc ;  /* 0x000000050e067291 */ /* 0x000fe4000f8e603f */
[----:B------:R-:W-:Y:S02]  /*0bb0*/  ULOP3.LUT UR7, UR7, 0xc0, URZ, 0xc0, !UPT ;  /* 0x000000c007077892 */ /* 0x000fe4000f8ec03f */
[----:B------:R-:W-:Y:S02]  /*0bc0*/  USHF.R.U32.HI UR8, URZ, 0x4, UR6 ;  /* 0x000000043f087899 */ /* 0x000fe40008011606 */
[----:B------:R-:W-:Y:S02]  /*0bd0*/  UIADD3 UR6, UR6, 0x2000, URZ ;  /* 0x0000200006067890 */ /* 0x000fe4000fffe03f */
[----:B------:R-:W-:-:S02]  /*0be0*/  ULOP3.LUT UR8, UR8, 0x3fff, URZ, 0xc0, !UPT ;  /* 0x00003fff08087892 */ /* 0x000fc4000f8ec03f */
[----:B------:R-:W-:Y:S02]  /*0bf0*/  USHF.R.U32.HI UR6, URZ, 0x4, UR6 ;  /* 0x000000043f067899 */ /* 0x000fe40008011606 */
[----:B------:R-:W-:Y:S02]  /*0c00*/  UIADD3 UR12, UP0, UR7, UR8, URZ ;  /* 0x00000008070c7290 */ /* 0x000fe4000ff1e03f */
[----:B------:R-:W-:Y:S02]  /*0c10*/  ULOP3.LUT UR6, UR6, 0x3fff, URZ, 0xc0, !UPT ;  /* 0x00003fff06067892 */ /* 0x000fe4000f8ec03f */
[----:B------:R-:W-:Y:S02]  /*0c20*/  UIADD3.X UR13, URZ, URZ, URZ, UP0, !UPT ;  /* 0x0000003f3f0d7290 */ /* 0x000fe400087fe43f */
[----:B------:R-:W-:Y:S02]  /*0c30*/  ULOP3.LUT UR10, UR6, 0x1000000, URZ, 0xfc, !UPT ;  /* 0x01000000060a7892 */ /* 0x000fe4000f8efc3f */
[----:B------:R-:W-:-:S02]  /*0c40*/  ULOP3.LUT UR8, UR12, 0x1000000, URZ, 0xfc, !UPT ;  /* 0x010000000c087892 */ /* 0x000fc4000f8efc3f */
[----:B------:R-:W-:Y:S01]  /*0c50*/  ULOP3.LUT UR9, UR13, 0x80000020, URZ, 0xfc, !UPT ;  /* 0x800000200d097892 */ /* 0x000fe2000f8efc3f */
[----:B------:R-:W-:Y:S01]  /*0c60*/  UMOV UR7, URZ ;  /* 0x0000003f00077c82 */ /* 0x000fe20008000000 */
[----:B------:R-:W-:-:S04]  /*0c70*/  UISETP.GE.AND UP0, UPT, UR4, 0x2, UPT ;  /* 0x000000020400788c */ /* 0x000fc8000bf06270 */
[----:B------:R-:W-:-:S03]  /*0c80*/  USEL UR4, UR4, URZ, !UP0 ;  /* 0x0000003f04047287 */ /* 0x000fc6000c000000 */
[----:B------:R-:W-:Y:S01]  /*0c90*/  HGMMA.64x64x16.F32.BF16 R24, gdesc[UR8], R24 ;  /* 0x00e00000081879f0 */ /* 0x000fe20008701818 */
[----:B------:R-:W-:Y:S01]  /*0ca0*/  UMOV UR8, 0x1000002 ;  /* 0x0100000200087882 */ /* 0x000fe20000000000 */
[----:B------:R-:W-:Y:S02]  /*0cb0*/  UMOV UR9, 0x80000020 ;  /* 0x8000002000097882 */ /* 0x000fe40000000000 */
[----:B------:R-:W-:Y:S02]  /*0cc0*/  UIADD3.64 UR10, UR6, UR8, URZ ;  /* 0x00000008060a7297 */ /* 0x000fe4000fffe03f */
[----:B------:R-:W-:Y:S02]  /*0cd0*/  UIADD3.64 UR8, UR12, UR8, URZ ;  /* 0x000000080c087297 */ /* 0x000fe4000fffe03f */
[----:B------:R-:W-:-:S06]  /*0ce0*/  ULEA UR6, UR4, UR5, 0xc ;  /* 0x0000000504067291 */ /* 0x000fcc000f8e603f */
[----:B------:R-:W-:Y:S02]  /*0cf0*/  LEA R21, R6, UR6, 0x1 ;  /* 0x0000000606157c11 */ /* 0x000fe4000f8e08ff */
[----:B------:R-:W-:Y:S01]  /*0d00*/  LEA R23, R8, UR6, 0x1 ;  /* 0x0000000608177c11 */ /* 0x000fe2000f8e08ff */
[----:B------:R-:W-:Y:S03]  /*0d10*/  HGMMA.64x64x16.F32.BF16 R24, gdesc[UR8], R24, gsb0 ;  /* 0x00e00000081879f0 */ /* 0x000fe60008001818 */
[----:B------:R-:W-:Y:S02]  /*0d20*/  WARPGROUP.DEPBAR.LE gsb0, 0x1 ;  /* 0x00008000000079c5 */ /* 0x000fe40000010100 */
[----:B------:R-:W-:Y:S06]  /*0d30*/  BAR.SYNC.DEFER_BLOCKING 0x0 ;  /* 0x0000000000007b1d */ /* 0x000fec0000010000 */
[----:B------:R-:W-:Y:S01]  /*0d40*/  @!PT LDS RZ, [RZ] ;  /* 0x00000000fffff984 */ /* 0x000fe20000000800 */
[----:B------:R-:W-:Y:S01]  /*0d50*/  @!PT LDS RZ, [RZ] ;  /* 0x00000000fffff984 */ /* 0x000fe20000000800 */
[----:B------:R-:W-:Y:S01]  /*0d60*/  @!PT LDS RZ, [RZ] ;  /* 0x00000000fffff984 */ /* 0x000fe20000000800 */
[----:B------:R2:W-:Y:S02]  /*0d70*/  LDGSTS.E.BYPASS.128 [R21], desc[UR16][R2.64], !P0 ;  /* 0x0000000002157fae */ /* 0x0005e4000c101c50 */
[----:B--2---:R-:W-:Y:S01]  /*0d80*/  IMAD.MOV.U32 R2, RZ, RZ, R11 ;  /* 0x000000ffff027224 */ /* 0x004fe200078e000b */
[----:B------:R-:W-:Y:S01]  /*0d90*/  IADD3 R11, P3, R11, 0x40, RZ ;  /* 0x000000400b0b7810 */ /* 0x000fe20007f7e0ff */
[----:B------:R-:W-:-:S04]  /*0da0*/  IMAD.MOV.U32 R3, RZ, RZ, R14 ;  /* 0x000000ffff037224 */ /* 0x000fc800078e000e */
[----:B------:R-:W-:Y:S01]  /*0db0*/  IMAD.X R14, RZ, RZ, R14, P3 ;  /* 0x000000ffff0e7224 */ /* 0x000fe200018e060e */
[----:B------:R2:W-:Y:S04]  /*0dc0*/  LDGSTS.E.BYPASS.128 [R23], desc[UR16][R2.64], !P0 ;  /* 0x0000000002177fae */ /* 0x0005e8000c101c50 */
[----:B------:R-:W0:Y:S01]  /*0dd0*/  LDGDEPBAR ;  /* 0x00000000000079af */ /* 0x000e220000000000 */
[----:B--2---:R-:W-:Y:S01]  /*0de0*/  IMAD.MOV.U32 R2, RZ, RZ, R12 ;  /* 0x000000ffff027224 */ /* 0x004fe200078e000c */
[----:B------:R-:W-:Y:S01]  /*0df0*/  IADD3 R12, P2, R12, 0x40, RZ ;  /* 0x000000400c0c7810 */ /* 0x000fe20007f5e0ff */
[----:B------:R-:W-:-:S04]  /*0e00*/  IMAD.MOV.U32 R3, RZ, RZ, R13 ;  /* 0x000000ffff037224 */ /* 0x000fc800078e000d */
[----:B------:R-:W-:Y:S01]  /*0e10*/  IMAD.X R13, RZ, RZ, R13, P2 ;  /* 0x000000ffff0d7224 */ /* 0x000fe200010e060d */
[----:B------:R2:W-:Y:S02]  /*0e20*/  LDGSTS.E.BYPASS.128 [R21+0x2000], desc[UR16][R2.64], !P0 ;  /* 0x0200000002157fae */ /* 0x0005e4000c101c50 */
[----:B--2---:R-:W-:Y:S01]  /*0e30*/  IMAD.MOV.U32 R2, RZ, RZ, R15 ;  /* 0x000000ffff027224 */ /* 0x004fe200078e000f */
[----:B------:R-:W-:Y:S01]  /*0e40*/  IADD3 R15, P1, R15, 0x40, RZ ;  /* 0x000000400f0f7810 */ /* 0x000fe20007f3e0ff */
[----:B------:R-:W-:-:S04]  /*0e50*/  IMAD.MOV.U32 R3, RZ, RZ, R16 ;  /* 0x000000ffff037224 */ /* 0x000fc800078e0010 */
[----:B------:R-:W-:Y:S01]  /*0e60*/  IMAD.X R16, RZ, RZ, R16, P1 ;  /* 0x000000ffff107224 */ /* 0x000fe200008e0610 */
[----:B------:R2:W-:Y:S04]  /*0e70*/  LDGSTS.E.BYPASS.128 [R23+0x2000], desc[UR16][R2.64], !P0 ;  /* 0x0200000002177fae */ /* 0x0005e8000c101c50 */
[----:B------:R-:W0:Y:S01]  /*0e80*/  LDGDEPBAR ;  /* 0x00000000000079af */ /* 0x000e220000000000 */
[----:B------:R-:W-:Y:S05]  /*0e90*/  @!P0 BRA `(.L_x_0) ;  /* 0xfffffff800fc8947 */ /* 0x000fea000383ffff */
[----:B------:R-:W-:Y:S02]  /*0ea0*/  WARPGROUP.DEPBAR.LE gsb0, 0x0 ;  /* 0x00008000000079c5 */ /* 0x000fe40000010000 */
[----:B------:R-:W-:-:S04]  /*0eb0*/  DEPBAR.LE SB0, 0x0 ;  /* 0x000080000000791a */ /* 0x000fc80000000000 */
[----:B--2---:R-:W-:Y:S01]  /*0ec0*/  IMAD.SHL.U32 R2, R18, 0x4, RZ ;  /* 0x0000000412027824 */ /* 0x004fe200078e00ff */
[----:B------:R-:W-:Y:S02]  /*0ed0*/  LOP3.LUT R9, R9, 0xf, RZ, 0xc0, !PT ;  /* 0x0000000f09097812 */ /* 0x000fe400078ec0ff */
[----:B------:R-:W-:Y:S02]  /*0ee0*/  LOP3.LUT R19, R19, 0x3, RZ, 0xc0, !PT ;  /* 0x0000000313137812 */ /* 0x000fe400078ec0ff */
[----:B------:R-:W-:Y:S02]  /*0ef0*/  LOP3.LUT R2, R2, 0x8, RZ, 0xc0, !PT ;  /* 0x0000000802027812 */ /* 0x000fe400078ec0ff */
[----:B------:R-:W-:Y:S02]  /*0f00*/  LOP3.LUT R18, R18, 0x3, RZ, 0xc0, !PT ;  /* 0x0000000312127812 */ /* 0x000fe400078ec0ff */
[----:B------:R-:W-:Y:S01]  /*0f10*/  F2FP.BF16.F32.PACK_AB R24, R25, R24 ;  /* 0x000000181918723e */ /* 0x000fe200000010ff */
[----:B------:R-:W-:Y:S01]  /*0f20*/  IMAD R2, R9, 0x48, R2 ;  /* 0x0000004809027824 */ /* 0x000fe200078e0202 */
[----:B------:R-:W-:Y:S01]  /*0f30*/  F2FP.BF16.F32.PACK_AB R25, R27, R26 ;  /* 0x0000001a1b19723e */ /* 0x000fe200000010ff */
[----:B------:R-:W-:Y:S01]  /*0f40*/  IMAD R3, R19, 0x4, R18 ;  /* 0x0000000413037824 */ /* 0x000fe200078e0212 */
[----:B------:R-:W-:Y:S01]  /*0f50*/  F2FP.BF16.F32.PACK_AB R32, R33, R32 ;  /* 0x000000202120723e */ /* 0x000fe200000010ff */
[----:B------:R-:W-:Y:S01]  /*0f60*/  IMAD R19, R19, 0x480, R2 ;  /* 0x0000048013137824 */ /* 0x000fe200078e0202 */
[----:B------:R-:W-:-:S02]  /*0f70*/  F2FP.BF16.F32.PACK_AB R26, R29, R28 ;  /* 0x0000001c1d1a723e */ /* 0x000fc400000010ff */
[----:B------:R-:W-:Y:S02]  /*0f80*/  F2FP.BF16.F32.PACK_AB R27, R31, R30 ;  /* 0x0000001e1f1b723e */ /* 0x000fe400000010ff */
[----:B------:R-:W-:Y:S02]  /*0f90*/  F2FP.BF16.F32.PACK_AB R33, R35, R34 ;  /* 0x000000222321723e */ /* 0x000fe400000010ff */
[----:B------:R-:W-:Y:S02]  /*0fa0*/  F2FP.BF16.F32.PACK_AB R40, R41, R40 ;  /* 0x000000282928723e */ /* 0x000fe400000010ff */
[----:B------:R-:W-:Y:S01]  /*0fb0*/  LEA R20, R19, UR5, 0x1 ;  /* 0x0000000513147c11 */ /* 0x000fe2000f8e08ff */
[----:B------:R-:W-:Y:S01]  /*0fc0*/  BAR.SYNC.DEFER_BLOCKING 0x0 ;  /* 0x0000000000007b1d */ /* 0x000fe20000010000 */
[----:B------:R-:W-:Y:S02]  /*0fd0*/  F2FP.BF16.F32.PACK_AB R34, R37, R36 ;  /* 0x000000242522723e */ /* 0x000fe400000010ff */
[----:B------:R-:W-:-:S02]  /*0fe0*/  F2FP.BF16.F32.PACK_AB R35, R39, R38 ;  /* 0x000000262723723e */ /* 0x000fc400000010ff */
[----:B------:R-:W-:Y:S02]  /*0ff0*/  F2FP.BF16.F32.PACK_AB R41, R43, R42 ;  /* 0x0000002a2b29723e */ /* 0x000fe400000010ff */
[----:B------:R-:W-:Y:S02]  /*1000*/  F2FP.BF16.F32.PACK_AB R48, R49, R48 ;  /* 0x000000303130723e */ /* 0x000fe400000010ff */
[----:B------:R-:W-:Y:S02]  /*1010*/  F2FP.BF16.F32.PACK_AB R42, R45, R44 ;  /* 0x0000002c2d2a723e */ /* 0x000fe400000010ff */
[----:B------:R-:W-:Y:S02]  /*1020*/  F2FP.BF16.F32.PACK_AB R43, R47, R46 ;  /* 0x0000002e2f2b723e */ /* 0x000fe400000010ff */
[----:B------:R-:W-:Y:S02]  /*1030*/  F2FP.BF16.F32.PACK_AB R49, R51, R50 ;  /* 0x000000323331723e */ /* 0x000fe400000010ff */
[----:B------:R-:W-:-:S02]  /*1040*/  F2FP.BF16.F32.PACK_AB R50, R53, R52 ;  /* 0x000000343532723e */ /* 0x000fc400000010ff */
[----:B------:R-:W-:Y:S02]  /*1050*/  F2FP.BF16.F32.PACK_AB R51, R55, R54 ;  /* 0x000000363733723e */ /* 0x000fe400000010ff */
[----:B------:R-:W-:Y:S02]  /*1060*/  LOP3.LUT R2, R0, 0x38, RZ, 0xc0, !PT ;  /* 0x0000003800027812 */ /* 0x000fe400078ec0ff */
[----:B------:R-:W-:Y:S02]  /*1070*/  LOP3.LUT R5, R5, 0x38, R0, 0xf8, !PT ;  /* 0x0000003805057812 */ /* 0x000fe400078ef800 */
[C---:B------:R-:W-:Y:S01]  /*1080*/  LOP3.LUT R0, R4.reuse, 0x10, RZ, 0xfc, !PT ;  /* 0x0000001004007812 */ /* 0x040fe200078efcff */
[----:B------:R2:W-:Y:S01]  /*1090*/  STSM.16.M88.4 [R20], R24 ;  /* 0x0000001814007844 */ /* 0x0005e20000000200 */
[----:B------:R-:W-:Y:S01]  /*10a0*/  IMAD R2, R3, 0x48, R2 ;  /* 0x0000004803027824 */ /* 0x000fe200078e0202 */
[----:B------:R-:W-:Y:S01]  /*10b0*/  ISETP.GE.AND P0, PT, R5, 0xc00, PT ;  /* 0x00000c000500780c */ /* 0x000fe20003f06270 */
[C---:B------:R-:W-:Y:S01]  /*10c0*/  IMAD R23, R4.reuse, 0xc00, R5 ;  /* 0x00000c0004177824 */ /* 0x040fe200078e0205 */
[----:B------:R-:W-:Y:S01]  /*10d0*/  STSM.16.M88.4 [R20+0x20], R32 ;  /* 0x0000202014007844 */ /* 0x000fe20000000200 */
[----:B------:R-:W-:-:S02]  /*10e0*/  LOP3.LUT R6, R4, 0x20, RZ, 0xfc, !PT ;  /* 0x0000002004067812 */ /* 0x000fc400078efcff */
[----:B------:R-:W-:Y:S01]  /*10f0*/  LEA R22, R2, UR5, 0x1 ;  /* 0x0000000502167c11 */ /* 0x000fe2000f8e08ff */
[----:B------:R-:W-:Y:S01]  /*1100*/  STSM.16.M88.4 [R20+0x40], R40 ;  /* 0x0000402814007844 */ /* 0x000fe20000000200 */
[----:B------:R-:W3:Y:S01]  /*1110*/  LDC.64 R2, c[0x0][0x220] ;  /* 0x00008800ff027b82 */ /* 0x000ee20000000a00 */
[C---:B------:R-:W-:Y:S01]  /*1120*/  ISETP.LT.AND P1, PT, R4.reuse, R7, !P0 ;  /* 0x000000070400720c */ /* 0x040fe20004721270 */
[----:B------:R-:W-:Y:S01]  /*1130*/  VIADD R21, R23, 0xc000 ;  /* 0x0000c00017157836 */ /* 0x000fe20000000000 */
[----:B------:R4:W-:Y:S01]  /*1140*/  STSM.16.M88.4 [R20+0x60], R48 ;  /* 0x0000603014007844 */ /* 0x0009e20000000200 */
[----:B------:R-:W-:-:S04]  /*1150*/  LOP3.LUT R4, R4, 0x30, RZ, 0xfc, !PT ;  /* 0x0000003004047812 */ /* 0x000fc800078efcff */
[----:B------:R-:W-:Y:S01]  /*1160*/  BAR.SYNC.DEFER_BLOCKING 0x0 ;  /* 0x0000000000007b1d */ /* 0x000fe20000010000 */
[-C--:B------:R-:W-:Y:S01]  /*1170*/  ISETP.LT.AND P2, PT, R0, R7.reuse, !P0 ;  /* 0x000000070000720c */ /* 0x080fe20004741270 */
[C---:B--2---:R-:W-:Y:S01]  /*1180*/  VIADD R25, R23.reuse, 0x18000 ;  /* 0x0001800017197836 */ /* 0x044fe20000000000 */
[-C--:B------:R-:W-:Y:S02]  /*1190*/  ISETP.LT.AND P3, PT, R6, R7.reuse, !P0 ;  /* 0x000000070600720c */ /* 0x080fe40004761270 */
[----:B------:R-:W-:Y:S01]  /*11a0*/  ISETP.LT.AND P0, PT, R4, R7, !P0 ;  /* 0x000000070400720c */ /* 0x000fe20004701270 */
[----:B---3--:R-:W-:-:S04]  /*11b0*/  IMAD.WIDE R4, R23, 0x2, R2 ;  /* 0x0000000217047825 */ /* 0x008fc800078e0202 */
[--C-:B------:R-:W-:Y:S01]  /*11c0*/  IMAD.WIDE R6, R21, 0x2, R2.reuse ;  /* 0x0000000215067825 */ /* 0x100fe200078e0202 */
[----:B------:R-:W2:Y:S03]  /*11d0*/  LDS.128 R16, [R22] ;  /* 0x0000000016107984 */ /* 0x000ea60000000c00 */
[----:B----4-:R-:W-:Y:S01]  /*11e0*/  IMAD.WIDE R20, R25, 0x2, R2 ;  /* 0x0000000219147825 */ /* 0x010fe200078e0202 */
[----:B------:R-:W3:Y:S04]  /*11f0*/  LDS.128 R12, [R22+0x900] ;  /* 0x00090000160c7984 */ /* 0x000ee80000000c00 */
[----:B------:R-:W4:Y:S04]  /*1200*/  LDS.128 R8, [R22+0x1200] ;  /* 0x0012000016087984 */ /* 0x000f280000000c00 */
[----:B--2---:R2:W-:Y:S04]  /*1210*/  @P1 STG.E.128 desc[UR16][R4.64], R16 ;  /* 0x0000001004001986 */ /* 0x0045e8000c101d10 */
[----:B---3--:R2:W-:Y:S04]  /*1220*/  @P2 STG.E.128 desc[UR16][R6.64], R12 ;  /* 0x0000000c06002986 */ /* 0x0085e8000c101d10 */
[----:B----4-:R2:W-:Y:S01]  /*1230*/  @P3 STG.E.128 desc[UR16][R20.64], R8 ;  /* 0x0000000814003986 */ /* 0x0105e2000c101d10 */
[----:B------:R-:W-:Y:S05]  /*1240*/  @!P0 EXIT ;  /* 0x000000000000894d */ /* 0x000fea0003800000 */
[----:B--2---:R-:W1:Y:S01]  /*1250*/  LDS.128 R4, [R22+0x1b00] ;  /* 0x001b000016047984 */ /* 0x004e620000000c00 */
[----:B------:R-:W-:-:S04]  /*1260*/  VIADD R23, R23, 0x24000 ;  /* 0x0002400017177836 */ /* 0x000fc80000000000 */
[----:B------:R-:W-:-:S05]  /*1270*/  IMAD.WIDE R2, R23, 0x2, R2 ;  /* 0x0000000217027825 */ /* 0x000fca00078e0202 */
[----:B-1----:R-:W-:Y:S01]  /*1280*/  STG.E.128 desc[UR16][R2.64], R4 ;  /* 0x0000000402007986 */ /* 0x002fe2000c101d10 */
[----:B------:R-:W-:Y:S05]  /*1290*/  EXIT ;  /* 0x000000000000794d */ /* 0x000fea0003800000 */
.L_x_1:
[----:B------:R-:W-:-:S00]  /*12a0*/  BRA `(.L_x_1) ;  /* 0xfffffffc00fc7947 */ /* 0x000fc0000383ffff */
[----:B------:R-:W-:-:S00]  /*12b0*/  NOP ;  /* 0x0000000000007918 */ /* 0x000fc00000000000 */
        /* <DEDUP_REMOVED lines=12> */
.L_x_2:


//--------------------- .nv.shared.triton_mm      --------------------------
	.section	.nv.shared.triton_mm,"aw",@nobits
	.sectionflags	@""
	.align	16
	.zero		1024


//--------------------- .nv.constant0.triton_mm   --------------------------
	.section	.nv.constant0.triton_mm,"a",@progbits
	.sectionflags	@""
	.align	4
.nv.constant0.triton_mm:
	.zero		556
